//
// Generated by NVIDIA NVVM Compiler
//
// Compiler Build ID: CL-36424714
// Cuda compilation tools, release 13.0, V13.0.88
// Based on NVVM 20.0.0
//

.version 9.0
.target sm_100
.address_size 64

	// .globl	_Z1Av
.extern .func  (.param .b32 func_retval0) vprintf
(
	.param .b64 vprintf_param_0,
	.param .b64 vprintf_param_1
)
;
.global .align 1 .b8 $str[3] = {65, 10};
.global .align 1 .b8 $str$1[3] = {66, 10};
.global .align 1 .b8 $str$2[3] = {67, 10};
.global .align 1 .b8 $str$3[3] = {68, 10};
.global .align 1 .b8 $str$4[3] = {69, 10};
.global .align 1 .b8 $str$5[3] = {70, 10};

.visible .entry _Z1Av()
{
	.reg .b32 	%r<3>;
	.reg .b64 	%rd<3>;

	mov.u64 	%rd1, $str;
	cvta.global.u64 	%rd2, %rd1;
	{ // callseq 0, 0
	.param .b64 param0;
	st.param.b64 	[param0], %rd2;
	.param .b64 param1;
	st.param.b64 	[param1], 0;
	.param .b32 retval0;
	call.uni (retval0), 
	vprintf, 
	(
	param0, 
	param1
	);
	ld.param.b32 	%r1, [retval0];
	} // callseq 0
	ret;

}
	// .globl	_Z1Bv
.visible .entry _Z1Bv()
{
	.reg .b32 	%r<3>;
	.reg .b64 	%rd<3>;

	mov.u64 	%rd1, $str$1;
	cvta.global.u64 	%rd2, %rd1;
	{ // callseq 1, 0
	.param .b64 param0;
	st.param.b64 	[param0], %rd2;
	.param .b64 param1;
	st.param.b64 	[param1], 0;
	.param .b32 retval0;
	call.uni (retval0), 
	vprintf, 
	(
	param0, 
	param1
	);
	ld.param.b32 	%r1, [retval0];
	} // callseq 1
	ret;

}
	// .globl	_Z1Cv
.visible .entry _Z1Cv()
{
	.reg .b32 	%r<3>;
	.reg .b64 	%rd<3>;

	mov.u64 	%rd1, $str$2;
	cvta.global.u64 	%rd2, %rd1;
	{ // callseq 2, 0
	.param .b64 param0;
	st.param.b64 	[param0], %rd2;
	.param .b64 param1;
	st.param.b64 	[param1], 0;
	.param .b32 retval0;
	call.uni (retval0), 
	vprintf, 
	(
	param0, 
	param1
	);
	ld.param.b32 	%r1, [retval0];
	} // callseq 2
	ret;

}
	// .globl	_Z1Dv
.visible .entry _Z1Dv()
{
	.reg .b32 	%r<3>;
	.reg .b64 	%rd<3>;

	mov.u64 	%rd1, $str$3;
	cvta.global.u64 	%rd2, %rd1;
	{ // callseq 3, 0
	.param .b64 param0;
	st.param.b64 	[param0], %rd2;
	.param .b64 param1;
	st.param.b64 	[param1], 0;
	.param .b32 retval0;
	call.uni (retval0), 
	vprintf, 
	(
	param0, 
	param1
	);
	ld.param.b32 	%r1, [retval0];
	} // callseq 3
	ret;

}
	// .globl	_Z1Ev
.visible .entry _Z1Ev()
{
	.reg .b32 	%r<3>;
	.reg .b64 	%rd<3>;

	mov.u64 	%rd1, $str$4;
	cvta.global.u64 	%rd2, %rd1;
	{ // callseq 4, 0
	.param .b64 param0;
	st.param.b64 	[param0], %rd2;
	.param .b64 param1;
	st.param.b64 	[param1], 0;
	.param .b32 retval0;
	call.uni (retval0), 
	vprintf, 
	(
	param0, 
	param1
	);
	ld.param.b32 	%r1, [retval0];
	} // callseq 4
	ret;

}
	// .globl	_Z1Fv
.visible .entry _Z1Fv()
{
	.reg .b32 	%r<3>;
	.reg .b64 	%rd<3>;

	mov.u64 	%rd1, $str$5;
	cvta.global.u64 	%rd2, %rd1;
	{ // callseq 5, 0
	.param .b64 param0;
	st.param.b64 	[param0], %rd2;
	.param .b64 param1;
	st.param.b64 	[param1], 0;
	.param .b32 retval0;
	call.uni (retval0), 
	vprintf, 
	(
	param0, 
	param1
	);
	ld.param.b32 	%r1, [retval0];
	} // callseq 5
	ret;

}


// ===== COMPILED SASS (sm_100) =====

	.target	sm_100

	.elftype	@"ET_EXEC"


//--------------------- .note.nv.tkinfo           --------------------------
	.section	.note.nv.tkinfo,"",@"SHT_NOTE"
	.sectionflags	@"SHF_NOTE_NV_TKINFO"
	.tkinfo
        /*0018*/ 	.word	0x00000002
        /*0030*/ 	.string	""
        /*0030*/ 	.string	"ptxas"
        /*0030*/ 	.string	"Cuda compilation tools, release 13.0, V13.0.88"
        /*0030*/ 	.string	"Build cuda_13.0.r13.0/compiler.36424714_0"
        /*0030*/ 	.string	"-arch sm_100 -m 64 "



//--------------------- .note.nv.cuinfo           --------------------------
	.section	.note.nv.cuinfo,"",@"SHT_NOTE"
	.sectionflags	@"SHF_NOTE_NV_CUINFO"
        /*0018*/ 	.short	0x0002
        /*001a*/ 	.short	0x0064
        /*001c*/ 	.short	0x0082
	.zero		2


//--------------------- .nv.info                  --------------------------
	.section	.nv.info,"",@"SHT_CUDA_INFO"
	.align	4


	//----- nvinfo : EIATTR_REGCOUNT
	.align		4
        /*0000*/ 	.byte	0x04, 0x2f
        /*0002*/ 	.short	(.L_7 - .L_6)
	.align		4
.L_6:
        /*0004*/ 	.word	index@(_Z1Av)
        /*0008*/ 	.word	0x00000018


	//----- nvinfo : EIATTR_FRAME_SIZE
	.align		4
.L_7:
        /*000c*/ 	.byte	0x04, 0x11
        /*000e*/ 	.short	(.L_9 - .L_8)
	.align		4
.L_8:
        /*0010*/ 	.word	index@(_Z1Av)
        /*0014*/ 	.word	0x00000000


	//----- nvinfo : EIATTR_REGCOUNT
	.align		4
.L_9:
        /*0018*/ 	.byte	0x04, 0x2f
        /*001a*/ 	.short	(.L_11 - .L_10)
	.align		4
.L_10:
        /*001c*/ 	.word	index@(_Z1Bv)
        /*0020*/ 	.word	0x00000018


	//----- nvinfo : EIATTR_FRAME_SIZE
	.align		4
.L_11:
        /*0024*/ 	.byte	0x04, 0x11
        /*0026*/ 	.short	(.L_13 - .L_12)
	.align		4
.L_12:
        /*0028*/ 	.word	index@(_Z1Bv)
        /*002c*/ 	.word	0x00000000


	//----- nvinfo : EIATTR_REGCOUNT
	.align		4
.L_13:
        /*0030*/ 	.byte	0x04, 0x2f
        /*0032*/ 	.short	(.L_15 - .L_14)
	.align		4
.L_14:
        /*0034*/ 	.word	index@(_Z1Cv)
        /*0038*/ 	.word	0x00000018


	//----- nvinfo : EIATTR_FRAME_SIZE
	.align		4
.L_15:
        /*003c*/ 	.byte	0x04, 0x11
        /*003e*/ 	.short	(.L_17 - .L_16)
	.align		4
.L_16:
        /*0040*/ 	.word	index@(_Z1Cv)
        /*0044*/ 	.word	0x00000000


	//----- nvinfo : EIATTR_REGCOUNT
	.align		4
.L_17:
        /*0048*/ 	.byte	0x04, 0x2f
        /*004a*/ 	.short	(.L_19 - .L_18)
	.align		4
.L_18:
        /*004c*/ 	.word	index@(_Z1Dv)
        /*0050*/ 	.word	0x00000018


	//----- nvinfo : EIATTR_FRAME_SIZE
	.align		4
.L_19:
        /*0054*/ 	.byte	0x04, 0x11
        /*0056*/ 	.short	(.L_21 - .L_20)
	.align		4
.L_20:
        /*0058*/ 	.word	index@(_Z1Dv)
        /*005c*/ 	.word	0x00000000


	//----- nvinfo : EIATTR_REGCOUNT
	.align		4
.L_21:
        /*0060*/ 	.byte	0x04, 0x2f
        /*0062*/ 	.short	(.L_23 - .L_22)
	.align		4
.L_22:
        /*0064*/ 	.word	index@(_Z1Ev)
        /*0068*/ 	.word	0x00000018


	//----- nvinfo : EIATTR_FRAME_SIZE
	.align		4
.L_23:
        /*006c*/ 	.byte	0x04, 0x11
        /*006e*/ 	.short	(.L_25 - .L_24)
	.align		4
.L_24:
        /*0070*/ 	.word	index@(_Z1Ev)
        /*0074*/ 	.word	0x00000000


	//----- nvinfo : EIATTR_REGCOUNT
	.align		4
.L_25:
        /*0078*/ 	.byte	0x04, 0x2f
        /*007a*/ 	.short	(.L_27 - .L_26)
	.align		4
.L_26:
        /*007c*/ 	.word	index@(_Z1Fv)
        /*0080*/ 	.word	0x00000018


	//----- nvinfo : EIATTR_FRAME_SIZE
	.align		4
.L_27:
        /*0084*/ 	.byte	0x04, 0x11
        /*0086*/ 	.short	(.L_29 - .L_28)
	.align		4
.L_28:
        /*0088*/ 	.word	index@(_Z1Fv)
        /*008c*/ 	.word	0x00000000


	//----- nvinfo : EIATTR_MIN_STACK_SIZE
	.align		4
.L_29:
        /*0090*/ 	.byte	0x04, 0x12
        /*0092*/ 	.short	(.L_31 - .L_30)
	.align		4
.L_30:
        /*0094*/ 	.word	index@(_Z1Fv)
        /*0098*/ 	.word	0x00000000


	//----- nvinfo : EIATTR_MIN_STACK_SIZE
	.align		4
.L_31:
        /*009c*/ 	.byte	0x04, 0x12
        /*009e*/ 	.short	(.L_33 - .L_32)
	.align		4
.L_32:
        /*00a0*/ 	.word	index@(_Z1Ev)
        /*00a4*/ 	.word	0x00000000


	//----- nvinfo : EIATTR_MIN_STACK_SIZE
	.align		4
.L_33:
        /*00a8*/ 	.byte	0x04, 0x12
        /*00aa*/ 	.short	(.L_35 - .L_34)
	.align		4
.L_34:
        /*00ac*/ 	.word	index@(_Z1Dv)
        /*00b0*/ 	.word	0x00000000


	//----- nvinfo : EIATTR_MIN_STACK_SIZE
	.align		4
.L_35:
        /*00b4*/ 	.byte	0x04, 0x12
        /*00b6*/ 	.short	(.L_37 - .L_36)
	.align		4
.L_36:
        /*00b8*/ 	.word	index@(_Z1Cv)
        /*00bc*/ 	.word	0x00000000


	//----- nvinfo : EIATTR_MIN_STACK_SIZE
	.align		4
.L_37:
        /*00c0*/ 	.byte	0x04, 0x12
        /*00c2*/ 	.short	(.L_39 - .L_38)
	.align		4
.L_38:
        /*00c4*/ 	.word	index@(_Z1Bv)
        /*00c8*/ 	.word	0x00000000


	//----- nvinfo : EIATTR_MIN_STACK_SIZE
	.align		4
.L_39:
        /*00cc*/ 	.byte	0x04, 0x12
        /*00ce*/ 	.short	(.L_41 - .L_40)
	.align		4
.L_40:
        /*00d0*/ 	.word	index@(_Z1Av)
        /*00d4*/ 	.word	0x00000000
.L_41:


//--------------------- .nv.compat                --------------------------
	.section	.nv.compat,"",@"SHT_CUDA_COMPAT_INFO"
	.align	4
        /*0000*/ 	.byte	0x02, 0x09, 0x00, 0x00, 0x02, 0x02, 0x01, 0x00, 0x02, 0x05, 0x05, 0x00, 0x03, 0x07, 0x01, 0x01
        /*0010*/ 	.byte	0x02, 0x03, 0x00, 0x00, 0x02, 0x06, 0x01, 0x00, 0x04, 0x0b, 0x08, 0x00, 0x09, 0x00, 0x00, 0x00
        /*0020*/ 	.byte	0x00, 0x00, 0x00, 0x00


//--------------------- .nv.info._Z1Fv            --------------------------
	.section	.nv.info._Z1Fv,"",@"SHT_CUDA_INFO"
	.sectionflags	@""
	.align	4


	//----- nvinfo : EIATTR_CUDA_API_VERSION
	.align		4
        /*0000*/ 	.byte	0x04, 0x37
        /*0002*/ 	.short	(.L_43 - .L_42)
.L_42:
        /*0004*/ 	.word	0x00000082


	//----- nvinfo : EIATTR_SPARSE_MMA_MASK
	.align		4
.L_43:
        /*0008*/ 	.byte	0x03, 0x50
        /*000a*/ 	.short	0x0000


	//----- nvinfo : EIATTR_MAXREG_COUNT
	.align		4
        /*000c*/ 	.byte	0x03, 0x1b
        /*000e*/ 	.short	0x00ff


	//----- nvinfo : EIATTR_EXTERNS
	.align		4
        /*0010*/ 	.byte	0x04, 0x0f
        /*0012*/ 	.short	(.L_45 - .L_44)


	//   ....[0]....
	.align		4
.L_44:
        /*0014*/ 	.word	index@(vprintf)


	//----- nvinfo : EIATTR_MERCURY_ISA_VERSION
	.align		4
.L_45:
        /*0018*/ 	.byte	0x03, 0x5f
        /*001a*/ 	.short	0x0101


	//----- nvinfo : EIATTR_VRC_CTA_INIT_COUNT
	.align		4
        /*001c*/ 	.byte	0x02, 0x4a
	.zero		1
	.zero		1


	//----- nvinfo : EIATTR_SYSCALL_OFFSETS
	.align		4
        /*0020*/ 	.byte	0x04, 0x46
        /*0022*/ 	.short	(.L_47 - .L_46)


	//   ....[0]....
.L_46:
        /*0024*/ 	.word	0x00000080


	//----- nvinfo : EIATTR_EXIT_INSTR_OFFSETS
	.align		4
.L_47:
        /*0028*/ 	.byte	0x04, 0x1c
        /*002a*/ 	.short	(.L_49 - .L_48)


	//   ....[0]....
.L_48:
        /*002c*/ 	.word	0x00000090


	//----- nvinfo : EIATTR_SW_WAR
	.align		4
.L_49:
        /*0030*/ 	.byte	0x04, 0x36
        /*0032*/ 	.short	(.L_51 - .L_50)
.L_50:
        /*0034*/ 	.word	0x00000008
.L_51:


//--------------------- .nv.info._Z1Ev            --------------------------
	.section	.nv.info._Z1Ev,"",@"SHT_CUDA_INFO"
	.sectionflags	@""
	.align	4


	//----- nvinfo : EIATTR_CUDA_API_VERSION
	.align		4
        /*0000*/ 	.byte	0x04, 0x37
        /*0002*/ 	.short	(.L_53 - .L_52)
.L_52:
        /*0004*/ 	.word	0x00000082


	//----- nvinfo : EIATTR_SPARSE_MMA_MASK
	.align		4
.L_53:
        /*0008*/ 	.byte	0x03, 0x50
        /*000a*/ 	.short	0x0000


	//----- nvinfo : EIATTR_MAXREG_COUNT
	.align		4
        /*000c*/ 	.byte	0x03, 0x1b
        /*000e*/ 	.short	0x00ff


	//----- nvinfo : EIATTR_EXTERNS
	.align		4
        /*0010*/ 	.byte	0x04, 0x0f
        /*0012*/ 	.short	(.L_55 - .L_54)


	//   ....[0]....
	.align		4
.L_54:
        /*0014*/ 	.word	index@(vprintf)


	//----- nvinfo : EIATTR_MERCURY_ISA_VERSION
	.align		4
.L_55:
        /*0018*/ 	.byte	0x03, 0x5f
        /*001a*/ 	.short	0x0101


	//----- nvinfo : EIATTR_VRC_CTA_INIT_COUNT
	.align		4
        /*001c*/ 	.byte	0x02, 0x4a
	.zero		1
	.zero		1


	//----- nvinfo : EIATTR_SYSCALL_OFFSETS
	.align		4
        /*0020*/ 	.byte	0x04, 0x46
        /*0022*/ 	.short	(.L_57 - .L_56)


	//   ....[0]....
.L_56:
        /*0024*/ 	.word	0x00000080


	//----- nvinfo : EIATTR_EXIT_INSTR_OFFSETS
	.align		4
.L_57:
        /*0028*/ 	.byte	0x04, 0x1c
        /*002a*/ 	.short	(.L_59 - .L_58)


	//   ....[0]....
.L_58:
        /*002c*/ 	.word	0x00000090


	//----- nvinfo : EIATTR_SW_WAR
	.align		4
.L_59:
        /*0030*/ 	.byte	0x04, 0x36
        /*0032*/ 	.short	(.L_61 - .L_60)
.L_60:
        /*0034*/ 	.word	0x00000008
.L_61:


//--------------------- .nv.info._Z1Dv            --------------------------
	.section	.nv.info._Z1Dv,"",@"SHT_CUDA_INFO"
	.sectionflags	@""
	.align	4


	//----- nvinfo : EIATTR_CUDA_API_VERSION
	.align		4
        /*0000*/ 	.byte	0x04, 0x37
        /*0002*/ 	.short	(.L_63 - .L_62)
.L_62:
        /*0004*/ 	.word	0x00000082


	//----- nvinfo : EIATTR_SPARSE_MMA_MASK
	.align		4
.L_63:
        /*0008*/ 	.byte	0x03, 0x50
        /*000a*/ 	.short	0x0000


	//----- nvinfo : EIATTR_MAXREG_COUNT
	.align		4
        /*000c*/ 	.byte	0x03, 0x1b
        /*000e*/ 	.short	0x00ff


	//----- nvinfo : EIATTR_EXTERNS
	.align		4
        /*0010*/ 	.byte	0x04, 0x0f
        /*0012*/ 	.short	(.L_65 - .L_64)


	//   ....[0]....
	.align		4
.L_64:
        /*0014*/ 	.word	index@(vprintf)


	//----- nvinfo : EIATTR_MERCURY_ISA_VERSION
	.align		4
.L_65:
        /*0018*/ 	.byte	0x03, 0x5f
        /*001a*/ 	.short	0x0101


	//----- nvinfo : EIATTR_VRC_CTA_INIT_COUNT
	.align		4
        /*001c*/ 	.byte	0x02, 0x4a
	.zero		1
	.zero		1


	//----- nvinfo : EIATTR_SYSCALL_OFFSETS
	.align		4
        /*0020*/ 	.byte	0x04, 0x46
        /*0022*/ 	.short	(.L_67 - .L_66)


	//   ....[0]....
.L_66:
        /*0024*/ 	.word	0x00000080


	//----- nvinfo : EIATTR_EXIT_INSTR_OFFSETS
	.align		4
.L_67:
        /*0028*/ 	.byte	0x04, 0x1c
        /*002a*/ 	.short	(.L_69 - .L_68)


	//   ....[0]....
.L_68:
        /*002c*/ 	.word	0x00000090


	//----- nvinfo : EIATTR_SW_WAR
	.align		4
.L_69:
        /*0030*/ 	.byte	0x04, 0x36
        /*0032*/ 	.short	(.L_71 - .L_70)
.L_70:
        /*0034*/ 	.word	0x00000008
.L_71:


//--------------------- .nv.info._Z1Cv            --------------------------
	.section	.nv.info._Z1Cv,"",@"SHT_CUDA_INFO"
	.sectionflags	@""
	.align	4


	//----- nvinfo : EIATTR_CUDA_API_VERSION
	.align		4
        /*0000*/ 	.byte	0x04, 0x37
        /*0002*/ 	.short	(.L_73 - .L_72)
.L_72:
        /*0004*/ 	.word	0x00000082


	//----- nvinfo : EIATTR_SPARSE_MMA_MASK
	.align		4
.L_73:
        /*0008*/ 	.byte	0x03, 0x50
        /*000a*/ 	.short	0x0000


	//----- nvinfo : EIATTR_MAXREG_COUNT
	.align		4
        /*000c*/ 	.byte	0x03, 0x1b
        /*000e*/ 	.short	0x00ff


	//----- nvinfo : EIATTR_EXTERNS
	.align		4
        /*0010*/ 	.byte	0x04, 0x0f
        /*0012*/ 	.short	(.L_75 - .L_74)


	//   ....[0]....
	.align		4
.L_74:
        /*0014*/ 	.word	index@(vprintf)


	//----- nvinfo : EIATTR_MERCURY_ISA_VERSION
	.align		4
.L_75:
        /*0018*/ 	.byte	0x03, 0x5f
        /*001a*/ 	.short	0x0101


	//----- nvinfo : EIATTR_VRC_CTA_INIT_COUNT
	.align		4
        /*001c*/ 	.byte	0x02, 0x4a
	.zero		1
	.zero		1


	//----- nvinfo : EIATTR_SYSCALL_OFFSETS
	.align		4
        /*0020*/ 	.byte	0x04, 0x46
        /*0022*/ 	.short	(.L_77 - .L_76)


	//   ....[0]....
.L_76:
        /*0024*/ 	.word	0x00000080


	//----- nvinfo : EIATTR_EXIT_INSTR_OFFSETS
	.align		4
.L_77:
        /*0028*/ 	.byte	0x04, 0x1c
        /*002a*/ 	.short	(.L_79 - .L_78)


	//   ....[0]....
.L_78:
        /*002c*/ 	.word	0x00000090


	//----- nvinfo : EIATTR_SW_WAR
	.align		4
.L_79:
        /*0030*/ 	.byte	0x04, 0x36
        /*0032*/ 	.short	(.L_81 - .L_80)
.L_80:
        /*0034*/ 	.word	0x00000008
.L_81:


//--------------------- .nv.info._Z1Bv            --------------------------
	.section	.nv.info._Z1Bv,"",@"SHT_CUDA_INFO"
	.sectionflags	@""
	.align	4


	//----- nvinfo : EIATTR_CUDA_API_VERSION
	.align		4
        /*0000*/ 	.byte	0x04, 0x37
        /*0002*/ 	.short	(.L_83 - .L_82)
.L_82:
        /*0004*/ 	.word	0x00000082


	//----- nvinfo : EIATTR_SPARSE_MMA_MASK
	.align		4
.L_83:
        /*0008*/ 	.byte	0x03, 0x50
        /*000a*/ 	.short	0x0000


	//----- nvinfo : EIATTR_MAXREG_COUNT
	.align		4
        /*000c*/ 	.byte	0x03, 0x1b
        /*000e*/ 	.short	0x00ff


	//----- nvinfo : EIATTR_EXTERNS
	.align		4
        /*0010*/ 	.byte	0x04, 0x0f
        /*0012*/ 	.short	(.L_85 - .L_84)


	//   ....[0]....
	.align		4
.L_84:
        /*0014*/ 	.word	index@(vprintf)


	//----- nvinfo : EIATTR_MERCURY_ISA_VERSION
	.align		4
.L_85:
        /*0018*/ 	.byte	0x03, 0x5f
        /*001a*/ 	.short	0x0101


	//----- nvinfo : EIATTR_VRC_CTA_INIT_COUNT
	.align		4
        /*001c*/ 	.byte	0x02, 0x4a
	.zero		1
	.zero		1


	//----- nvinfo : EIATTR_SYSCALL_OFFSETS
	.align		4
        /*0020*/ 	.byte	0x04, 0x46
        /*0022*/ 	.short	(.L_87 - .L_86)


	//   ....[0]....
.L_86:
        /*0024*/ 	.word	0x00000080


	//----- nvinfo : EIATTR_EXIT_INSTR_OFFSETS
	.align		4
.L_87:
        /*0028*/ 	.byte	0x04, 0x1c
        /*002a*/ 	.short	(.L_89 - .L_88)


	//   ....[0]....
.L_88:
        /*002c*/ 	.word	0x00000090


	//----- nvinfo : EIATTR_SW_WAR
	.align		4
.L_89:
        /*0030*/ 	.byte	0x04, 0x36
        /*0032*/ 	.short	(.L_91 - .L_90)
.L_90:
        /*0034*/ 	.word	0x00000008
.L_91:


//--------------------- .nv.info._Z1Av            --------------------------
	.section	.nv.info._Z1Av,"",@"SHT_CUDA_INFO"
	.sectionflags	@""
	.align	4


	//----- nvinfo : EIATTR_CUDA_API_VERSION
	.align		4
        /*0000*/ 	.byte	0x04, 0x37
        /*0002*/ 	.short	(.L_93 - .L_92)
.L_92:
        /*0004*/ 	.word	0x00000082


	//----- nvinfo : EIATTR_SPARSE_MMA_MASK
	.align		4
.L_93:
        /*0008*/ 	.byte	0x03, 0x50
        /*000a*/ 	.short	0x0000


	//----- nvinfo : EIATTR_MAXREG_COUNT
	.align		4
        /*000c*/ 	.byte	0x03, 0x1b
        /*000e*/ 	.short	0x00ff


	//----- nvinfo : EIATTR_EXTERNS
	.align		4
        /*0010*/ 	.byte	0x04, 0x0f
        /*0012*/ 	.short	(.L_95 - .L_94)


	//   ....[0]....
	.align		4
.L_94:
        /*0014*/ 	.word	index@(vprintf)


	//----- nvinfo : EIATTR_MERCURY_ISA_VERSION
	.align		4
.L_95:
        /*0018*/ 	.byte	0x03, 0x5f
        /*001a*/ 	.short	0x0101


	//----- nvinfo : EIATTR_VRC_CTA_INIT_COUNT
	.align		4
        /*001c*/ 	.byte	0x02, 0x4a
	.zero		1
	.zero		1


	//----- nvinfo : EIATTR_SYSCALL_OFFSETS
	.align		4
        /*0020*/ 	.byte	0x04, 0x46
        /*0022*/ 	.short	(.L_97 - .L_96)


	//   ....[0]....
.L_96:
        /*0024*/ 	.word	0x00000080


	//----- nvinfo : EIATTR_EXIT_INSTR_OFFSETS
	.align		4
.L_97:
        /*0028*/ 	.byte	0x04, 0x1c
        /*002a*/ 	.short	(.L_99 - .L_98)


	//   ....[0]....
.L_98:
        /*002c*/ 	.word	0x00000090


	//----- nvinfo : EIATTR_SW_WAR
	.align		4
.L_99:
        /*0030*/ 	.byte	0x04, 0x36
        /*0032*/ 	.short	(.L_101 - .L_100)
.L_100:
        /*0034*/ 	.word	0x00000008
.L_101:


//--------------------- .nv.callgraph             --------------------------
	.section	.nv.callgraph,"",@"SHT_CUDA_CALLGRAPH"
	.align	4
	.sectionentsize	8
	.align		4
        /*0000*/ 	.word	0x00000000
	.align		4
        /*0004*/ 	.word	0xffffffff
	.align		4
        /*0008*/ 	.word	index@(_Z1Fv)
	.align		4
        /*000c*/ 	.word	index@(vprintf)
	.align		4
        /*0010*/ 	.word	index@(_Z1Ev)
	.align		4
        /*0014*/ 	.word	index@(vprintf)
	.align		4
        /*0018*/ 	.word	index@(_Z1Dv)
	.align		4
        /*001c*/ 	.word	index@(vprintf)
	.align		4
        /*0020*/ 	.word	index@(_Z1Cv)
	.align		4
        /*0024*/ 	.word	index@(vprintf)
	.align		4
        /*0028*/ 	.word	index@(_Z1Bv)
	.align		4
        /*002c*/ 	.word	index@(vprintf)
	.align		4
        /*0030*/ 	.word	index@(_Z1Av)
	.align		4
        /*0034*/ 	.word	index@(vprintf)
	.align		4
        /*0038*/ 	.word	0x00000000
	.align		4
        /*003c*/ 	.word	0xfffffffe
	.align		4
        /*0040*/ 	.word	0x00000000
	.align		4
        /*0044*/ 	.word	0xfffffffd
	.align		4
        /*0048*/ 	.word	0x00000000
	.align		4
        /*004c*/ 	.word	0xfffffffc


//--------------------- .nv.constant4             --------------------------
	.section	.nv.constant4,"a",@progbits
	.align	8
	.align		8
.nv.constant4:
        /*0000*/ 	.dword	vprintf
	.align		8
        /*0008*/ 	.dword	$str
	.align		8
        /*0010*/ 	.dword	$str$1
	.align		8
        /*0018*/ 	.dword	$str$2
	.align		8
        /*0020*/ 	.dword	$str$3
	.align		8
        /*0028*/ 	.dword	$str$4
	.align		8
        /*0030*/ 	.dword	$str$5


//--------------------- .text._Z1Fv               --------------------------
	.section	.text._Z1Fv,"ax",@progbits
	.align	128
        .global         _Z1Fv
        .type           _Z1Fv,@function
        .size           _Z1Fv,(.L_x_12 - _Z1Fv)
        .other          _Z1Fv,@"STO_CUDA_ENTRY STV_DEFAULT"
_Z1Fv:
.text._Z1Fv:
[----:B------:R-:W0:Y:S01]  /*0000*/  LDC R1, c[0x0][0x37c] ;  /* 0x0000df00ff017b82 */ /* 0x000e220000000800 */
[----:B------:R-:W-:Y:S01]  /*0010*/  MOV R0, 0x0 ;  /* 0x0000000000007802 */ /* 0x000fe20000000f00 */
[----:B------:R-:W1:Y:S01]  /*0020*/  LDCU.64 UR4, c[0x4][0x30] ;  /* 0x01000600ff0477ac */ /* 0x000e620008000a00 */
[----:B------:R-:W-:-:S05]  /*0030*/  CS2R R6, SRZ ;  /* 0x0000000000067805 */ /* 0x000fca000001ff00 */
[----:B------:R2:W3:Y:S01]  /*0040*/  LDC.64 R2, c[0x4][R0] ;  /* 0x0100000000027b82 */ /* 0x0004e20000000a00 */
[----:B-1----:R-:W-:Y:S02]  /*0050*/  IMAD.U32 R4, RZ, RZ, UR4 ;  /* 0x00000004ff047e24 */ /* 0x002fe4000f8e00ff */
[----:B--2---:R-:W-:-:S07]  /*0060*/  IMAD.U32 R5, RZ, RZ, UR5 ;  /* 0x00000005ff057e24 */ /* 0x004fce000f8e00ff */
[----:B------:R-:W-:-:S07]  /*0070*/  LEPC R20, `(.L_x_0) ;  /* 0x000000001014794e */ /* 0x000fce0000000000 */
[----:B0--3--:R-:W-:Y:S05]  /*0080*/  CALL.ABS.NOINC R2 ;  /* 0x0000000002007343 */ /* 0x009fea0003c00000 */
.L_x_0:
[----:B------:R-:W-:Y:S05]  /*0090*/  EXIT ;  /* 0x000000000000794d */ /* 0x000fea0003800000 */
.L_x_1:
[----:B------:R-:W-:-:S00]  /*00a0*/  BRA `(.L_x_1) ;  /* 0xfffffffc00fc7947 */ /* 0x000fc0000383ffff */
[----:B------:R-:W-:-:S00]  /*00b0*/  NOP ;  /* 0x0000000000007918 */ /* 0x000fc00000000000 */
        /* <DEDUP_REMOVED lines=12> */
.L_x_12:


//--------------------- .text._Z1Ev               --------------------------
	.section	.text._Z1Ev,"ax",@progbits
	.align	128
        .global         _Z1Ev
        .type           _Z1Ev,@function
        .size           _Z1Ev,(.L_x_13 - _Z1Ev)
        .other          _Z1Ev,@"STO_CUDA_ENTRY STV_DEFAULT"
_Z1Ev:
.text._Z1Ev:
        /* <DEDUP_REMOVED lines=9> */
.L_x_2:
[----:B------:R-:W-:Y:S05]  /*0090*/  EXIT ;  /* 0x000000000000794d */ /* 0x000fea0003800000 */
.L_x_3:
        /* <DEDUP_REMOVED lines=14> */
.L_x_13:


//--------------------- .text._Z1Dv               --------------------------
	.section	.text._Z1Dv,"ax",@progbits
	.align	128
        .global         _Z1Dv
        .type           _Z1Dv,@function
        .size           _Z1Dv,(.L_x_14 - _Z1Dv)
        .other          _Z1Dv,@"STO_CUDA_ENTRY STV_DEFAULT"
_Z1Dv:
.text._Z1Dv:
        /* <DEDUP_REMOVED lines=9> */
.L_x_4:
[----:B------:R-:W-:Y:S05]  /*0090*/  EXIT ;  /* 0x000000000000794d */ /* 0x000fea0003800000 */
.L_x_5:
        /* <DEDUP_REMOVED lines=14> */
.L_x_14:


//--------------------- .text._Z1Cv               --------------------------
	.section	.text._Z1Cv,"ax",@progbits
	.align	128
        .global         _Z1Cv
        .type           _Z1Cv,@function
        .size           _Z1Cv,(.L_x_15 - _Z1Cv)
        .other          _Z1Cv,@"STO_CUDA_ENTRY STV_DEFAULT"
_Z1Cv:
.text._Z1Cv:
        /* <DEDUP_REMOVED lines=9> */
.L_x_6:
[----:B------:R-:W-:Y:S05]  /*0090*/  EXIT ;  /* 0x000000000000794d */ /* 0x000fea0003800000 */
.L_x_7:
        /* <DEDUP_REMOVED lines=14> */
.L_x_15:


//--------------------- .text._Z1Bv               --------------------------
	.section	.text._Z1Bv,"ax",@progbits
	.align	128
        .global         _Z1Bv
        .type           _Z1Bv,@function
        .size           _Z1Bv,(.L_x_16 - _Z1Bv)
        .other          _Z1Bv,@"STO_CUDA_ENTRY STV_DEFAULT"
_Z1Bv:
.text._Z1Bv:
        /* <DEDUP_REMOVED lines=9> */
.L_x_8:
[----:B------:R-:W-:Y:S05]  /*0090*/  EXIT ;  /* 0x000000000000794d */ /* 0x000fea0003800000 */
.L_x_9:
        /* <DEDUP_REMOVED lines=14> */
.L_x_16:


//--------------------- .text._Z1Av               --------------------------
	.section	.text._Z1Av,"ax",@progbits
	.align	128
        .global         _Z1Av
        .type           _Z1Av,@function
        .size           _Z1Av,(.L_x_17 - _Z1Av)
        .other          _Z1Av,@"STO_CUDA_ENTRY STV_DEFAULT"
_Z1Av:
.text._Z1Av:
        /* <DEDUP_REMOVED lines=9> */
.L_x_10:
[----:B------:R-:W-:Y:S05]  /*0090*/  EXIT ;  /* 0x000000000000794d */ /* 0x000fea0003800000 */
.L_x_11:
        /* <DEDUP_REMOVED lines=14> */
.L_x_17:


//--------------------- .nv.global.init           --------------------------
	.section	.nv.global.init,"aw",@progbits
.nv.global.init:
	.type		$str,@object
	.size		$str,($str$4 - $str)
$str:
        /*0000*/ 	.byte	0x41, 0x0a, 0x00
	.type		$str$4,@object
	.size		$str$4,($str$2 - $str$4)
$str$4:
        /*0003*/ 	.byte	0x45, 0x0a, 0x00
	.type		$str$2,@object
	.size		$str$2,($str$1 - $str$2)
$str$2:
        /*0006*/ 	.byte	0x43, 0x0a, 0x00
	.type		$str$1,@object
	.size		$str$1,($str$5 - $str$1)
$str$1:
        /*0009*/ 	.byte	0x42, 0x0a, 0x00
	.type		$str$5,@object
	.size		$str$5,($str$3 - $str$5)
$str$5:
        /*000c*/ 	.byte	0x46, 0x0a, 0x00
	.type		$str$3,@object
	.size		$str$3,(.L_3 - $str$3)
$str$3:
        /*000f*/ 	.byte	0x44, 0x0a, 0x00
.L_3:


//--------------------- .nv.shared.reserved.0     --------------------------
	.section	.nv.shared.reserved.0,"aw",@nobits
	.weak		__nv_reservedSMEM_offset_0_alias
	.size		__nv_reservedSMEM_offset_0_alias, 0, 64
	.other		__nv_reservedSMEM_offset_0_alias,@"STO_CUDA_RESERVED_SHARED STV_DEFAULT"
__nv_reservedSMEM_offset_0_alias:
	.zero		0
	.zero		64


//--------------------- .nv.constant0._Z1Fv       --------------------------
	.section	.nv.constant0._Z1Fv,"a",@progbits
	.sectionflags	@""
	.align	4
.nv.constant0._Z1Fv:
	.zero		896


//--------------------- .nv.constant0._Z1Ev       --------------------------
	.section	.nv.constant0._Z1Ev,"a",@progbits
	.sectionflags	@""
	.align	4
.nv.constant0._Z1Ev:
	.zero		896


//--------------------- .nv.constant0._Z1Dv       --------------------------
	.section	.nv.constant0._Z1Dv,"a",@progbits
	.sectionflags	@""
	.align	4
.nv.constant0._Z1Dv:
	.zero		896


//--------------------- .nv.constant0._Z1Cv       --------------------------
	.section	.nv.constant0._Z1Cv,"a",@progbits
	.sectionflags	@""
	.align	4
.nv.constant0._Z1Cv:
	.zero		896


//--------------------- .nv.constant0._Z1Bv       --------------------------
	.section	.nv.constant0._Z1Bv,"a",@progbits
	.sectionflags	@""
	.align	4
.nv.constant0._Z1Bv:
	.zero		896


//--------------------- .nv.constant0._Z1Av       --------------------------
	.section	.nv.constant0._Z1Av,"a",@progbits
	.sectionflags	@""
	.align	4
.nv.constant0._Z1Av:
	.zero		896


//--------------------- SYMBOLS --------------------------

	.type		.nv.reservedSmem.offset0,@object
	.size		.nv.reservedSmem.offset0,0x4
	.type		vprintf,@function
